//
// Generated by NVIDIA NVVM Compiler
//
// Compiler Build ID: CL-36424714
// Cuda compilation tools, release 13.0, V13.0.88
// Based on NVVM 20.0.0
//

.version 9.0
.target sm_100
.address_size 64

	// .globl	_Z9warp_syncv

.visible .entry _Z9warp_syncv()
{
	.reg .pred 	%p<2>;
	.reg .b32 	%r<2>;

	mov.u32 	%r1, %tid.x;
	setp.gt.u32 	%p1, %r1, 15;
	@%p1 bra 	$L__BB0_2;
	bar.warp.sync 	-1;
$L__BB0_2:
	ret;

}


// ===== COMPILED SASS (sm_100) =====

	.target	sm_100

	.elftype	@"ET_EXEC"


//--------------------- .note.nv.tkinfo           --------------------------
	.section	.note.nv.tkinfo,"",@"SHT_NOTE"
	.sectionflags	@"SHF_NOTE_NV_TKINFO"
	.tkinfo
        /*0018*/ 	.word	0x00000002
        /*0030*/ 	.string	""
        /*0030*/ 	.string	"ptxas"
        /*0030*/ 	.string	"Cuda compilation tools, release 13.0, V13.0.88"
        /*0030*/ 	.string	"Build cuda_13.0.r13.0/compiler.36424714_0"
        /*0030*/ 	.string	"-arch sm_100 -m 64 "



//--------------------- .note.nv.cuinfo           --------------------------
	.section	.note.nv.cuinfo,"",@"SHT_NOTE"
	.sectionflags	@"SHF_NOTE_NV_CUINFO"
        /*0018*/ 	.short	0x0002
        /*001a*/ 	.short	0x0064
        /*001c*/ 	.short	0x0082
	.zero		2


//--------------------- .nv.info                  --------------------------
	.section	.nv.info,"",@"SHT_CUDA_INFO"
	.align	4


	//----- nvinfo : EIATTR_REGCOUNT
	.align		4
        /*0000*/ 	.byte	0x04, 0x2f
        /*0002*/ 	.short	(.L_1 - .L_0)
	.align		4
.L_0:
        /*0004*/ 	.word	index@(_Z9warp_syncv)
        /*0008*/ 	.word	0x00000004


	//----- nvinfo : EIATTR_FRAME_SIZE
	.align		4
.L_1:
        /*000c*/ 	.byte	0x04, 0x11
        /*000e*/ 	.short	(.L_3 - .L_2)
	.align		4
.L_2:
        /*0010*/ 	.word	index@(_Z9warp_syncv)
        /*0014*/ 	.word	0x00000000


	//----- nvinfo : EIATTR_MIN_STACK_SIZE
	.align		4
.L_3:
        /*0018*/ 	.byte	0x04, 0x12
        /*001a*/ 	.short	(.L_5 - .L_4)
	.align		4
.L_4:
        /*001c*/ 	.word	index@(_Z9warp_syncv)
        /*0020*/ 	.word	0x00000000
.L_5:


//--------------------- .nv.compat                --------------------------
	.section	.nv.compat,"",@"SHT_CUDA_COMPAT_INFO"
	.align	4
        /*0000*/ 	.byte	0x02, 0x09, 0x00, 0x00, 0x02, 0x02, 0x01, 0x00, 0x02, 0x05, 0x05, 0x00, 0x03, 0x07, 0x01, 0x01
        /*0010*/ 	.byte	0x02, 0x03, 0x00, 0x00, 0x02, 0x06, 0x01, 0x00, 0x04, 0x0b, 0x08, 0x00, 0x09, 0x00, 0x00, 0x00
        /*0020*/ 	.byte	0x00, 0x00, 0x00, 0x00


//--------------------- .nv.info._Z9warp_syncv    --------------------------
	.section	.nv.info._Z9warp_syncv,"",@"SHT_CUDA_INFO"
	.sectionflags	@""
	.align	4


	//----- nvinfo : EIATTR_CUDA_API_VERSION
	.align		4
        /*0000*/ 	.byte	0x04, 0x37
        /*0002*/ 	.short	(.L_7 - .L_6)
.L_6:
        /*0004*/ 	.word	0x00000082


	//----- nvinfo : EIATTR_SPARSE_MMA_MASK
	.align		4
.L_7:
        /*0008*/ 	.byte	0x03, 0x50
        /*000a*/ 	.short	0x0000


	//----- nvinfo : EIATTR_MAXREG_COUNT
	.align		4
        /*000c*/ 	.byte	0x03, 0x1b
        /*000e*/ 	.short	0x00ff


	//----- nvinfo : EIATTR_MERCURY_ISA_VERSION
	.align		4
        /*0010*/ 	.byte	0x03, 0x5f
        /*0012*/ 	.short	0x0101


	//----- nvinfo : EIATTR_COOP_GROUP_MASK_REGIDS
	.align		4
        /*0014*/ 	.byte	0x04, 0x29
        /*0016*/ 	.short	(.L_9 - .L_8)


	//   ....[0]....
.L_8:
        /*0018*/ 	.word	0xffffffff


	//----- nvinfo : EIATTR_COOP_GROUP_INSTR_OFFSETS
	.align		4
.L_9:
        /*001c*/ 	.byte	0x04, 0x28
        /*001e*/ 	.short	(.L_11 - .L_10)


	//   ....[0]....
.L_10:
        /*0020*/ 	.word	0x00000040


	//----- nvinfo : EIATTR_VRC_CTA_INIT_COUNT
	.align		4
.L_11:
        /*0024*/ 	.byte	0x02, 0x4a
	.zero		1
	.zero		1


	//----- nvinfo : EIATTR_EXIT_INSTR_OFFSETS
	.align		4
        /*0028*/ 	.byte	0x04, 0x1c
        /*002a*/ 	.short	(.L_13 - .L_12)


	//   ....[0]....
.L_12:
        /*002c*/ 	.word	0x00000030


	//   ....[1]....
        /*0030*/ 	.word	0x00000050


	//----- nvinfo : EIATTR_SW_WAR
	.align		4
.L_13:
        /*0034*/ 	.byte	0x04, 0x36
        /*0036*/ 	.short	(.L_15 - .L_14)
.L_14:
        /*0038*/ 	.word	0x00000008
.L_15:


//--------------------- .nv.callgraph             --------------------------
	.section	.nv.callgraph,"",@"SHT_CUDA_CALLGRAPH"
	.align	4
	.sectionentsize	8
	.align		4
        /*0000*/ 	.word	0x00000000
	.align		4
        /*0004*/ 	.word	0xffffffff
	.align		4
        /*0008*/ 	.word	0x00000000
	.align		4
        /*000c*/ 	.word	0xfffffffe
	.align		4
        /*0010*/ 	.word	0x00000000
	.align		4
        /*0014*/ 	.word	0xfffffffd
	.align		4
        /*0018*/ 	.word	0x00000000
	.align		4
        /*001c*/ 	.word	0xfffffffc


//--------------------- .text._Z9warp_syncv       --------------------------
	.section	.text._Z9warp_syncv,"ax",@progbits
	.align	128
        .global         _Z9warp_syncv
        .type           _Z9warp_syncv,@function
        .size           _Z9warp_syncv,(.L_x_1 - _Z9warp_syncv)
        .other          _Z9warp_syncv,@"STO_CUDA_ENTRY STV_DEFAULT"
_Z9warp_syncv:
.text._Z9warp_syncv:
[----:B------:R-:W-:Y:S01]  /*0000*/  LDC R1, c[0x0][0x37c] ;  /* 0x0000df00ff017b82 */ /* 0x000fe20000000800 */
[----:B------:R-:W0:Y:S02]  /*0010*/  S2R R0, SR_TID.X ;  /* 0x0000000000007919 */ /* 0x000e240000002100 */
[----:B0-----:R-:W-:-:S13]  /*0020*/  ISETP.GT.U32.AND P0, PT, R0, 0xf, PT ;  /* 0x0000000f0000780c */ /* 0x001fda0003f04070 */
[----:B------:R-:W-:Y:S05]  /*0030*/  @P0 EXIT ;  /* 0x000000000000094d */ /* 0x000fea0003800000 */
[----:B------:R-:W-:Y:S01]  /*0040*/  NOP ;  /* 0x0000000000007918 */ /* 0x000fe20000000000 */
[----:B------:R-:W-:Y:S05]  /*0050*/  EXIT ;  /* 0x000000000000794d */ /* 0x000fea0003800000 */
.L_x_0:
[----:B------:R-:W-:-:S00]  /*0060*/  BRA `(.L_x_0) ;  /* 0xfffffffc00fc7947 */ /* 0x000fc0000383ffff */
[----:B------:R-:W-:-:S00]  /*0070*/  NOP ;  /* 0x0000000000007918 */ /* 0x000fc00000000000 */
        /* <DEDUP_REMOVED lines=8> */
.L_x_1:


//--------------------- .nv.shared.reserved.0     --------------------------
	.section	.nv.shared.reserved.0,"aw",@nobits
	.weak		__nv_reservedSMEM_offset_0_alias
	.size		__nv_reservedSMEM_offset_0_alias, 0, 64
	.other		__nv_reservedSMEM_offset_0_alias,@"STO_CUDA_RESERVED_SHARED STV_DEFAULT"
__nv_reservedSMEM_offset_0_alias:
	.zero		0
	.zero		64


//--------------------- .nv.constant0._Z9warp_syncv --------------------------
	.section	.nv.constant0._Z9warp_syncv,"a",@progbits
	.sectionflags	@""
	.align	4
.nv.constant0._Z9warp_syncv:
	.zero		896


//--------------------- SYMBOLS --------------------------

	.type		.nv.reservedSmem.offset0,@object
	.size		.nv.reservedSmem.offset0,0x4
